//
// Generated by NVIDIA NVVM Compiler
//
// Compiler Build ID: CL-36424714
// Cuda compilation tools, release 13.0, V13.0.88
// Based on NVVM 20.0.0
//

.version 9.0
.target sm_100
.address_size 64

	// .globl	_Z7avgPoolPKfiiimPfm

.visible .entry _Z7avgPoolPKfiiimPfm(
	.param .u64 .ptr .align 1 _Z7avgPoolPKfiiimPfm_param_0,
	.param .u32 _Z7avgPoolPKfiiimPfm_param_1,
	.param .u32 _Z7avgPoolPKfiiimPfm_param_2,
	.param .u32 _Z7avgPoolPKfiiimPfm_param_3,
	.param .u64 _Z7avgPoolPKfiiimPfm_param_4,
	.param .u64 .ptr .align 1 _Z7avgPoolPKfiiimPfm_param_5,
	.param .u64 _Z7avgPoolPKfiiimPfm_param_6
)
{
	.reg .pred 	%p<56>;
	.reg .b32 	%r<89>;
	.reg .b32 	%f<74>;
	.reg .b64 	%rd<55>;

	ld.param.u64 	%rd13, [_Z7avgPoolPKfiiimPfm_param_0];
	ld.param.u32 	%r51, [_Z7avgPoolPKfiiimPfm_param_1];
	ld.param.u32 	%r52, [_Z7avgPoolPKfiiimPfm_param_2];
	ld.param.u32 	%r53, [_Z7avgPoolPKfiiimPfm_param_3];
	ld.param.u64 	%rd14, [_Z7avgPoolPKfiiimPfm_param_4];
	ld.param.u64 	%rd11, [_Z7avgPoolPKfiiimPfm_param_5];
	ld.param.u64 	%rd12, [_Z7avgPoolPKfiiimPfm_param_6];
	cvta.to.global.u64 	%rd1, %rd13;
	mov.u32 	%r54, %ctaid.x;
	mov.u32 	%r55, %ntid.x;
	mov.u32 	%r56, %tid.x;
	mad.lo.s32 	%r57, %r54, %r55, %r56;
	cvt.s64.s32 	%rd2, %r57;
	setp.le.u64 	%p1, %rd14, %rd2;
	@%p1 bra 	$L__BB0_43;
	cvta.to.global.u64 	%rd15, %rd11;
	shl.b64 	%rd16, %rd2, 2;
	add.s64 	%rd3, %rd15, %rd16;
	mov.b32 	%r58, 0;
	st.global.u32 	[%rd3], %r58;
	setp.lt.s32 	%p2, %r51, 1;
	mov.f32 	%f56, 0f00000000;
	@%p2 bra 	$L__BB0_42;
	cvt.u32.u64 	%r60, %rd2;
	mul.lo.s32 	%r1, %r52, %r60;
	sub.s32 	%r2, %r1, %r53;
	and.b32  	%r3, %r51, 7;
	setp.lt.u32 	%p3, %r51, 8;
	mov.b32 	%r87, 0;
	mov.f32 	%f56, 0f00000000;
	@%p3 bra 	$L__BB0_21;
	and.b32  	%r87, %r51, 2147483640;
	neg.s32 	%r85, %r87;
	sub.s32 	%r61, %r1, %r53;
	add.s32 	%r84, %r61, 3;
	add.s32 	%r83, %r61, 1;
	add.s32 	%r82, %r61, 2;
	add.s32 	%r81, %r61, 4;
	add.s32 	%r80, %r61, 5;
	add.s32 	%r79, %r61, 6;
	add.s32 	%r78, %r61, 7;
	mov.f32 	%f56, 0f00000000;
	mov.u32 	%r77, %r2;
$L__BB0_4:
	.pragma "nounroll";
	cvt.s64.s32 	%rd4, %r83;
	cvt.s64.s32 	%rd5, %r82;
	cvt.s64.s32 	%rd6, %r84;
	cvt.s64.s32 	%rd7, %r81;
	cvt.s64.s32 	%rd8, %r80;
	cvt.s64.s32 	%rd9, %r79;
	cvt.s64.s32 	%rd10, %r78;
	cvt.s64.s32 	%rd17, %r77;
	add.s32 	%r22, %r84, -3;
	setp.lt.s32 	%p4, %r22, 0;
	setp.le.u64 	%p5, %rd12, %rd17;
	or.pred  	%p6, %p4, %p5;
	@%p6 bra 	$L__BB0_6;
	mul.wide.u32 	%rd18, %r22, 4;
	add.s64 	%rd19, %rd1, %rd18;
	ld.global.f32 	%f38, [%rd19];
	add.f32 	%f56, %f56, %f38;
	st.global.f32 	[%rd3], %f56;
$L__BB0_6:
	cvt.u32.u64 	%r62, %rd6;
	add.s32 	%r23, %r62, -2;
	setp.lt.s32 	%p7, %r23, 0;
	setp.le.u64 	%p8, %rd12, %rd4;
	or.pred  	%p9, %p7, %p8;
	@%p9 bra 	$L__BB0_8;
	mul.wide.u32 	%rd20, %r23, 4;
	add.s64 	%rd21, %rd1, %rd20;
	ld.global.f32 	%f39, [%rd21];
	add.f32 	%f56, %f56, %f39;
	st.global.f32 	[%rd3], %f56;
$L__BB0_8:
	add.s32 	%r24, %r62, -1;
	setp.lt.s32 	%p10, %r24, 0;
	setp.le.u64 	%p11, %rd12, %rd5;
	or.pred  	%p12, %p10, %p11;
	@%p12 bra 	$L__BB0_10;
	mul.wide.u32 	%rd22, %r24, 4;
	add.s64 	%rd23, %rd1, %rd22;
	ld.global.f32 	%f40, [%rd23];
	add.f32 	%f56, %f56, %f40;
	st.global.f32 	[%rd3], %f56;
$L__BB0_10:
	add.s32 	%r25, %r62, 4;
	setp.lt.s32 	%p13, %r62, 0;
	setp.le.u64 	%p14, %rd12, %rd6;
	or.pred  	%p15, %p13, %p14;
	@%p15 bra 	$L__BB0_12;
	cvt.u32.u64 	%r65, %rd6;
	mul.wide.u32 	%rd24, %r65, 4;
	add.s64 	%rd25, %rd1, %rd24;
	ld.global.f32 	%f41, [%rd25];
	add.f32 	%f56, %f56, %f41;
	st.global.f32 	[%rd3], %f56;
$L__BB0_12:
	cvt.u32.u64 	%r66, %rd6;
	add.s32 	%r26, %r66, 1;
	setp.lt.s32 	%p16, %r26, 0;
	setp.le.u64 	%p17, %rd12, %rd7;
	or.pred  	%p18, %p16, %p17;
	@%p18 bra 	$L__BB0_14;
	mul.wide.u32 	%rd26, %r26, 4;
	add.s64 	%rd27, %rd1, %rd26;
	ld.global.f32 	%f42, [%rd27];
	add.f32 	%f56, %f56, %f42;
	st.global.f32 	[%rd3], %f56;
$L__BB0_14:
	cvt.u32.u64 	%r67, %rd6;
	add.s32 	%r27, %r67, 2;
	setp.lt.s32 	%p19, %r27, 0;
	setp.le.u64 	%p20, %rd12, %rd8;
	or.pred  	%p21, %p19, %p20;
	@%p21 bra 	$L__BB0_16;
	mul.wide.u32 	%rd28, %r27, 4;
	add.s64 	%rd29, %rd1, %rd28;
	ld.global.f32 	%f43, [%rd29];
	add.f32 	%f56, %f56, %f43;
	st.global.f32 	[%rd3], %f56;
$L__BB0_16:
	cvt.u32.u64 	%r68, %rd6;
	add.s32 	%r28, %r68, 3;
	setp.lt.s32 	%p22, %r28, 0;
	setp.le.u64 	%p23, %rd12, %rd9;
	or.pred  	%p24, %p22, %p23;
	@%p24 bra 	$L__BB0_18;
	mul.wide.u32 	%rd30, %r28, 4;
	add.s64 	%rd31, %rd1, %rd30;
	ld.global.f32 	%f44, [%rd31];
	add.f32 	%f56, %f56, %f44;
	st.global.f32 	[%rd3], %f56;
$L__BB0_18:
	setp.lt.s32 	%p25, %r25, 0;
	setp.le.u64 	%p26, %rd12, %rd10;
	or.pred  	%p27, %p25, %p26;
	@%p27 bra 	$L__BB0_20;
	mul.wide.u32 	%rd32, %r25, 4;
	add.s64 	%rd33, %rd1, %rd32;
	ld.global.f32 	%f45, [%rd33];
	add.f32 	%f56, %f56, %f45;
	st.global.f32 	[%rd3], %f56;
$L__BB0_20:
	cvt.u32.u64 	%r69, %rd6;
	cvt.u32.u64 	%r70, %rd10;
	cvt.u32.u64 	%r71, %rd9;
	cvt.u32.u64 	%r72, %rd8;
	cvt.u32.u64 	%r73, %rd7;
	cvt.u32.u64 	%r74, %rd5;
	cvt.u32.u64 	%r75, %rd4;
	add.s32 	%r85, %r85, 8;
	add.s32 	%r84, %r69, 8;
	add.s32 	%r83, %r75, 8;
	add.s32 	%r82, %r74, 8;
	add.s32 	%r81, %r73, 8;
	add.s32 	%r80, %r72, 8;
	add.s32 	%r79, %r71, 8;
	add.s32 	%r78, %r70, 8;
	add.s32 	%r77, %r77, 8;
	setp.ne.s32 	%p28, %r85, 0;
	@%p28 bra 	$L__BB0_4;
$L__BB0_21:
	setp.eq.s32 	%p29, %r3, 0;
	@%p29 bra 	$L__BB0_42;
	and.b32  	%r39, %r51, 3;
	setp.lt.u32 	%p30, %r3, 4;
	@%p30 bra 	$L__BB0_32;
	add.s32 	%r40, %r2, %r87;
	setp.lt.s32 	%p31, %r40, 0;
	cvt.s64.s32 	%rd34, %r40;
	setp.le.u64 	%p32, %rd12, %rd34;
	or.pred  	%p33, %p31, %p32;
	@%p33 bra 	$L__BB0_25;
	mul.wide.u32 	%rd35, %r40, 4;
	add.s64 	%rd36, %rd1, %rd35;
	ld.global.f32 	%f46, [%rd36];
	add.f32 	%f56, %f56, %f46;
	st.global.f32 	[%rd3], %f56;
$L__BB0_25:
	add.s32 	%r41, %r40, 1;
	setp.lt.s32 	%p34, %r41, 0;
	cvt.s64.s32 	%rd37, %r41;
	setp.le.u64 	%p35, %rd12, %rd37;
	or.pred  	%p36, %p34, %p35;
	@%p36 bra 	$L__BB0_27;
	mul.wide.u32 	%rd38, %r41, 4;
	add.s64 	%rd39, %rd1, %rd38;
	ld.global.f32 	%f47, [%rd39];
	add.f32 	%f56, %f56, %f47;
	st.global.f32 	[%rd3], %f56;
$L__BB0_27:
	add.s32 	%r42, %r40, 2;
	setp.lt.s32 	%p37, %r42, 0;
	cvt.s64.s32 	%rd40, %r42;
	setp.le.u64 	%p38, %rd12, %rd40;
	or.pred  	%p39, %p37, %p38;
	@%p39 bra 	$L__BB0_29;
	mul.wide.u32 	%rd41, %r42, 4;
	add.s64 	%rd42, %rd1, %rd41;
	ld.global.f32 	%f48, [%rd42];
	add.f32 	%f56, %f56, %f48;
	st.global.f32 	[%rd3], %f56;
$L__BB0_29:
	add.s32 	%r43, %r40, 3;
	setp.lt.s32 	%p40, %r43, 0;
	cvt.s64.s32 	%rd43, %r43;
	setp.le.u64 	%p41, %rd12, %rd43;
	or.pred  	%p42, %p40, %p41;
	@%p42 bra 	$L__BB0_31;
	mul.wide.u32 	%rd44, %r43, 4;
	add.s64 	%rd45, %rd1, %rd44;
	ld.global.f32 	%f49, [%rd45];
	add.f32 	%f56, %f56, %f49;
	st.global.f32 	[%rd3], %f56;
$L__BB0_31:
	add.s32 	%r87, %r87, 4;
$L__BB0_32:
	setp.eq.s32 	%p43, %r39, 0;
	@%p43 bra 	$L__BB0_42;
	setp.eq.s32 	%p44, %r39, 1;
	@%p44 bra 	$L__BB0_39;
	add.s32 	%r46, %r2, %r87;
	setp.lt.s32 	%p45, %r46, 0;
	cvt.s64.s32 	%rd46, %r46;
	setp.le.u64 	%p46, %rd12, %rd46;
	or.pred  	%p47, %p45, %p46;
	@%p47 bra 	$L__BB0_36;
	mul.wide.u32 	%rd47, %r46, 4;
	add.s64 	%rd48, %rd1, %rd47;
	ld.global.f32 	%f50, [%rd48];
	add.f32 	%f56, %f56, %f50;
	st.global.f32 	[%rd3], %f56;
$L__BB0_36:
	add.s32 	%r47, %r46, 1;
	setp.lt.s32 	%p48, %r47, 0;
	cvt.s64.s32 	%rd49, %r47;
	setp.le.u64 	%p49, %rd12, %rd49;
	or.pred  	%p50, %p48, %p49;
	@%p50 bra 	$L__BB0_38;
	mul.wide.u32 	%rd50, %r47, 4;
	add.s64 	%rd51, %rd1, %rd50;
	ld.global.f32 	%f51, [%rd51];
	add.f32 	%f56, %f56, %f51;
	st.global.f32 	[%rd3], %f56;
$L__BB0_38:
	add.s32 	%r87, %r87, 2;
$L__BB0_39:
	and.b32  	%r76, %r51, 1;
	setp.eq.b32 	%p51, %r76, 1;
	not.pred 	%p52, %p51;
	@%p52 bra 	$L__BB0_42;
	add.s32 	%r50, %r2, %r87;
	setp.lt.s32 	%p53, %r50, 0;
	cvt.s64.s32 	%rd52, %r50;
	setp.le.u64 	%p54, %rd12, %rd52;
	or.pred  	%p55, %p53, %p54;
	@%p55 bra 	$L__BB0_42;
	mul.wide.u32 	%rd53, %r50, 4;
	add.s64 	%rd54, %rd1, %rd53;
	ld.global.f32 	%f52, [%rd54];
	add.f32 	%f56, %f56, %f52;
$L__BB0_42:
	cvt.rn.f32.s32 	%f53, %r51;
	div.rn.f32 	%f54, %f56, %f53;
	st.global.f32 	[%rd3], %f54;
$L__BB0_43:
	ret;

}


// ===== COMPILED SASS (sm_100) =====

	.target	sm_100

	.elftype	@"ET_EXEC"


//--------------------- .note.nv.tkinfo           --------------------------
	.section	.note.nv.tkinfo,"",@"SHT_NOTE"
	.sectionflags	@"SHF_NOTE_NV_TKINFO"
	.tkinfo
        /*0018*/ 	.word	0x00000002
        /*0030*/ 	.string	""
        /*0030*/ 	.string	"ptxas"
        /*0030*/ 	.string	"Cuda compilation tools, release 13.0, V13.0.88"
        /*0030*/ 	.string	"Build cuda_13.0.r13.0/compiler.36424714_0"
        /*0030*/ 	.string	"-arch sm_100 -m 64 "



//--------------------- .note.nv.cuinfo           --------------------------
	.section	.note.nv.cuinfo,"",@"SHT_NOTE"
	.sectionflags	@"SHF_NOTE_NV_CUINFO"
        /*0018*/ 	.short	0x0002
        /*001a*/ 	.short	0x0064
        /*001c*/ 	.short	0x0082
	.zero		2


//--------------------- .nv.info                  --------------------------
	.section	.nv.info,"",@"SHT_CUDA_INFO"
	.align	4


	//----- nvinfo : EIATTR_REGCOUNT
	.align		4
        /*0000*/ 	.byte	0x04, 0x2f
        /*0002*/ 	.short	(.L_1 - .L_0)
	.align		4
.L_0:
        /*0004*/ 	.word	index@(_Z7avgPoolPKfiiimPfm)
        /*0008*/ 	.word	0x00000016


	//----- nvinfo : EIATTR_FRAME_SIZE
	.align		4
.L_1:
        /*000c*/ 	.byte	0x04, 0x11
        /*000e*/ 	.short	(.L_3 - .L_2)
	.align		4
.L_2:
        /*0010*/ 	.word	index@($__internal_0_$__cuda_sm3x_div_rn_noftz_f32_slowpath)
        /*0014*/ 	.word	0x00000000


	//----- nvinfo : EIATTR_FRAME_SIZE
	.align		4
.L_3:
        /*0018*/ 	.byte	0x04, 0x11
        /*001a*/ 	.short	(.L_5 - .L_4)
	.align		4
.L_4:
        /*001c*/ 	.word	index@(_Z7avgPoolPKfiiimPfm)
        /*0020*/ 	.word	0x00000000


	//----- nvinfo : EIATTR_MIN_STACK_SIZE
	.align		4
.L_5:
        /*0024*/ 	.byte	0x04, 0x12
        /*0026*/ 	.short	(.L_7 - .L_6)
	.align		4
.L_6:
        /*0028*/ 	.word	index@(_Z7avgPoolPKfiiimPfm)
        /*002c*/ 	.word	0x00000000
.L_7:


//--------------------- .nv.compat                --------------------------
	.section	.nv.compat,"",@"SHT_CUDA_COMPAT_INFO"
	.align	4
        /*0000*/ 	.byte	0x02, 0x09, 0x00, 0x00, 0x02, 0x02, 0x01, 0x00, 0x02, 0x05, 0x05, 0x00, 0x03, 0x07, 0x01, 0x01
        /*0010*/ 	.byte	0x02, 0x03, 0x00, 0x00, 0x02, 0x06, 0x01, 0x00, 0x04, 0x0b, 0x08, 0x00, 0x01, 0x00, 0x00, 0x00
        /*0020*/ 	.byte	0x00, 0x00, 0x00, 0x00


//--------------------- .nv.info._Z7avgPoolPKfiiimPfm --------------------------
	.section	.nv.info._Z7avgPoolPKfiiimPfm,"",@"SHT_CUDA_INFO"
	.sectionflags	@""
	.align	4


	//----- nvinfo : EIATTR_CUDA_API_VERSION
	.align		4
        /*0000*/ 	.byte	0x04, 0x37
        /*0002*/ 	.short	(.L_9 - .L_8)
.L_8:
        /*0004*/ 	.word	0x00000082


	//----- nvinfo : EIATTR_KPARAM_INFO
	.align		4
.L_9:
        /*0008*/ 	.byte	0x04, 0x17
        /*000a*/ 	.short	(.L_11 - .L_10)
.L_10:
        /*000c*/ 	.word	0x00000000
        /*0010*/ 	.short	0x0006
        /*0012*/ 	.short	0x0028
        /*0014*/ 	.byte	0x00, 0xf0, 0x21, 0x00


	//----- nvinfo : EIATTR_KPARAM_INFO
	.align		4
.L_11:
        /*0018*/ 	.byte	0x04, 0x17
        /*001a*/ 	.short	(.L_13 - .L_12)
.L_12:
        /*001c*/ 	.word	0x00000000
        /*0020*/ 	.short	0x0005
        /*0022*/ 	.short	0x0020
        /*0024*/ 	.byte	0x00, 0xf5, 0x21, 0x00


	//----- nvinfo : EIATTR_KPARAM_INFO
	.align		4
.L_13:
        /*0028*/ 	.byte	0x04, 0x17
        /*002a*/ 	.short	(.L_15 - .L_14)
.L_14:
        /*002c*/ 	.word	0x00000000
        /*0030*/ 	.short	0x0004
        /*0032*/ 	.short	0x0018
        /*0034*/ 	.byte	0x00, 0xf0, 0x21, 0x00


	//----- nvinfo : EIATTR_KPARAM_INFO
	.align		4
.L_15:
        /*0038*/ 	.byte	0x04, 0x17
        /*003a*/ 	.short	(.L_17 - .L_16)
.L_16:
        /*003c*/ 	.word	0x00000000
        /*0040*/ 	.short	0x0003
        /*0042*/ 	.short	0x0010
        /*0044*/ 	.byte	0x00, 0xf0, 0x11, 0x00


	//----- nvinfo : EIATTR_KPARAM_INFO
	.align		4
.L_17:
        /*0048*/ 	.byte	0x04, 0x17
        /*004a*/ 	.short	(.L_19 - .L_18)
.L_18:
        /*004c*/ 	.word	0x00000000
        /*0050*/ 	.short	0x0002
        /*0052*/ 	.short	0x000c
        /*0054*/ 	.byte	0x00, 0xf0, 0x11, 0x00


	//----- nvinfo : EIATTR_KPARAM_INFO
	.align		4
.L_19:
        /*0058*/ 	.byte	0x04, 0x17
        /*005a*/ 	.short	(.L_21 - .L_20)
.L_20:
        /*005c*/ 	.word	0x00000000
        /*0060*/ 	.short	0x0001
        /*0062*/ 	.short	0x0008
        /*0064*/ 	.byte	0x00, 0xf0, 0x11, 0x00


	//----- nvinfo : EIATTR_KPARAM_INFO
	.align		4
.L_21:
        /*0068*/ 	.byte	0x04, 0x17
        /*006a*/ 	.short	(.L_23 - .L_22)
.L_22:
        /*006c*/ 	.word	0x00000000
        /*0070*/ 	.short	0x0000
        /*0072*/ 	.short	0x0000
        /*0074*/ 	.byte	0x00, 0xf5, 0x21, 0x00


	//----- nvinfo : EIATTR_SPARSE_MMA_MASK
	.align		4
.L_23:
        /*0078*/ 	.byte	0x03, 0x50
        /*007a*/ 	.short	0x0000


	//----- nvinfo : EIATTR_MAXREG_COUNT
	.align		4
        /*007c*/ 	.byte	0x03, 0x1b
        /*007e*/ 	.short	0x00ff


	//----- nvinfo : EIATTR_MERCURY_ISA_VERSION
	.align		4
        /*0080*/ 	.byte	0x03, 0x5f
        /*0082*/ 	.short	0x0101


	//----- nvinfo : EIATTR_VRC_CTA_INIT_COUNT
	.align		4
        /*0084*/ 	.byte	0x02, 0x4a
	.zero		1
	.zero		1


	//----- nvinfo : EIATTR_EXIT_INSTR_OFFSETS
	.align		4
        /*0088*/ 	.byte	0x04, 0x1c
        /*008a*/ 	.short	(.L_25 - .L_24)


	//   ....[0]....
.L_24:
        /*008c*/ 	.word	0x00000090


	//   ....[1]....
        /*0090*/ 	.word	0x00000f10


	//----- nvinfo : EIATTR_CRS_STACK_SIZE
	.align		4
.L_25:
        /*0094*/ 	.byte	0x04, 0x1e
        /*0096*/ 	.short	(.L_27 - .L_26)
.L_26:
        /*0098*/ 	.word	0x00000000


	//----- nvinfo : EIATTR_CBANK_PARAM_SIZE
	.align		4
.L_27:
        /*009c*/ 	.byte	0x03, 0x19
        /*009e*/ 	.short	0x0030


	//----- nvinfo : EIATTR_PARAM_CBANK
	.align		4
        /*00a0*/ 	.byte	0x04, 0x0a
        /*00a2*/ 	.short	(.L_29 - .L_28)
	.align		4
.L_28:
        /*00a4*/ 	.word	index@(.nv.constant0._Z7avgPoolPKfiiimPfm)
        /*00a8*/ 	.short	0x0380
        /*00aa*/ 	.short	0x0030


	//----- nvinfo : EIATTR_SW_WAR
	.align		4
.L_29:
        /*00ac*/ 	.byte	0x04, 0x36
        /*00ae*/ 	.short	(.L_31 - .L_30)
.L_30:
        /*00b0*/ 	.word	0x00000008
.L_31:


//--------------------- .nv.callgraph             --------------------------
	.section	.nv.callgraph,"",@"SHT_CUDA_CALLGRAPH"
	.align	4
	.sectionentsize	8
	.align		4
        /*0000*/ 	.word	0x00000000
	.align		4
        /*0004*/ 	.word	0xffffffff
	.align		4
        /*0008*/ 	.word	0x00000000
	.align		4
        /*000c*/ 	.word	0xfffffffe
	.align		4
        /*0010*/ 	.word	0x00000000
	.align		4
        /*0014*/ 	.word	0xfffffffd
	.align		4
        /*0018*/ 	.word	0x00000000
	.align		4
        /*001c*/ 	.word	0xfffffffc


//--------------------- .text._Z7avgPoolPKfiiimPfm --------------------------
	.section	.text._Z7avgPoolPKfiiimPfm,"ax",@progbits
	.align	128
        .global         _Z7avgPoolPKfiiimPfm
        .type           _Z7avgPoolPKfiiimPfm,@function
        .size           _Z7avgPoolPKfiiimPfm,(.L_x_22 - _Z7avgPoolPKfiiimPfm)
        .other          _Z7avgPoolPKfiiimPfm,@"STO_CUDA_ENTRY STV_DEFAULT"
_Z7avgPoolPKfiiimPfm:
.text._Z7avgPoolPKfiiimPfm:
[----:B------:R-:W-:Y:S01]  /*0000*/  LDC R1, c[0x0][0x37c] ;  /* 0x0000df00ff017b82 */ /* 0x000fe20000000800 */
[----:B------:R-:W0:Y:S07]  /*0010*/  S2R R3, SR_TID.X ;  /* 0x0000000000037919 */ /* 0x000e2e0000002100 */
[----:B------:R-:W0:Y:S01]  /*0020*/  S2UR UR4, SR_CTAID.X ;  /* 0x00000000000479c3 */ /* 0x000e220000002500 */
[----:B------:R-:W1:Y:S07]  /*0030*/  LDCU.64 UR6, c[0x0][0x398] ;  /* 0x00007300ff0677ac */ /* 0x000e6e0008000a00 */
[----:B------:R-:W0:Y:S02]  /*0040*/  LDC R0, c[0x0][0x360] ;  /* 0x0000d800ff007b82 */ /* 0x000e240000000800 */
[----:B0-----:R-:W-:-:S05]  /*0050*/  IMAD R0, R0, UR4, R3 ;  /* 0x0000000400007c24 */ /* 0x001fca000f8e0203 */
[----:B-1----:R-:W-:Y:S02]  /*0060*/  ISETP.GE.U32.AND P0, PT, R0, UR6, PT ;  /* 0x0000000600007c0c */ /* 0x002fe4000bf06070 */
[----:B------:R-:W-:-:S04]  /*0070*/  SHF.R.S32.HI R3, RZ, 0x1f, R0 ;  /* 0x0000001fff037819 */ /* 0x000fc80000011400 */
[----:B------:R-:W-:-:S13]  /*0080*/  ISETP.GE.U32.AND.EX P0, PT, R3, UR7, PT, P0 ;  /* 0x0000000703007c0c */ /* 0x000fda000bf06100 */
[----:B------:R-:W-:Y:S05]  /*0090*/  @P0 EXIT ;  /* 0x000000000000094d */ /* 0x000fea0003800000 */
[----:B------:R-:W0:Y:S01]  /*00a0*/  LDCU.64 UR4, c[0x0][0x3a0] ;  /* 0x00007400ff0477ac */ /* 0x000e220008000a00 */
[----:B------:R-:W1:Y:S01]  /*00b0*/  LDCU.64 UR8, c[0x0][0x358] ;  /* 0x00006b00ff0877ac */ /* 0x000e620008000a00 */
[----:B0-----:R-:W-:-:S04]  /*00c0*/  LEA R4, P0, R0, UR4, 0x2 ;  /* 0x0000000400047c11 */ /* 0x001fc8000f8010ff */
[----:B------:R-:W-:Y:S01]  /*00d0*/  LEA.HI.X R5, R0, UR5, R3, 0x2, P0 ;  /* 0x0000000500057c11 */ /* 0x000fe200080f1403 */
[----:B------:R-:W0:Y:S01]  /*00e0*/  LDCU UR5, c[0x0][0x388] ;  /* 0x00007100ff0577ac */ /* 0x000e220008000800 */
[----:B------:R-:W-:-:S03]  /*00f0*/  IMAD.MOV.U32 R3, RZ, RZ, RZ ;  /* 0x000000ffff037224 */ /* 0x000fc600078e00ff */
[----:B-1----:R1:W-:Y:S01]  /*0100*/  STG.E desc[UR8][R4.64], RZ ;  /* 0x000000ff04007986 */ /* 0x0023e2000c101908 */
[----:B0-----:R-:W-:-:S09]  /*0110*/  UISETP.GE.AND UP0, UPT, UR5, 0x1, UPT ;  /* 0x000000010500788c */ /* 0x001fd2000bf06270 */
[----:B-1----:R-:W-:Y:S05]  /*0120*/  BRA.U !UP0, `(.L_x_0) ;  /* 0x0000000d08387547 */ /* 0x002fea000b800000 */
[----:B------:R-:W0:Y:S01]  /*0130*/  LDC R3, c[0x0][0x390] ;  /* 0x0000e400ff037b82 */ /* 0x000e220000000800 */
[----:B------:R-:W0:Y:S01]  /*0140*/  LDCU UR4, c[0x0][0x38c] ;  /* 0x00007180ff0477ac */ /* 0x000e220008000800 */
[----:B------:R-:W-:Y:S02]  /*0150*/  UISETP.GE.U32.AND UP1, UPT, UR5, 0x8, UPT ;  /* 0x000000080500788c */ /* 0x000fe4000bf26070 */
[----:B------:R-:W-:-:S04]  /*0160*/  ULOP3.LUT UR6, UR5, 0x7, URZ, 0xc0, !UPT ;  /* 0x0000000705067892 */ /* 0x000fc8000f8ec0ff */
[----:B------:R-:W-:Y:S01]  /*0170*/  UISETP.NE.AND UP0, UPT, UR6, URZ, UPT ;  /* 0x000000ff0600728c */ /* 0x000fe2000bf05270 */
[----:B0-----:R-:W-:Y:S01]  /*0180*/  IMAD R0, R0, UR4, -R3 ;  /* 0x0000000400007c24 */ /* 0x001fe2000f8e0a03 */
[----:B------:R-:W-:Y:S01]  /*0190*/  UMOV UR4, URZ ;  /* 0x000000ff00047c82 */ /* 0x000fe20008000000 */
[----:B------:R-:W-:Y:S01]  /*01a0*/  IMAD.MOV.U32 R3, RZ, RZ, RZ ;  /* 0x000000ffff037224 */ /* 0x000fe200078e00ff */
[----:B------:R-:W-:Y:S07]  /*01b0*/  BRA.U !UP1, `(.L_x_1) ;  /* 0x0000000509987547 */ /* 0x000fee000b800000 */
[----:B------:R-:W-:Y:S01]  /*01c0*/  ULOP3.LUT UR4, UR5, 0x7ffffff8, URZ, 0xc0, !UPT ;  /* 0x7ffffff805047892 */ /* 0x000fe2000f8ec0ff */
[C---:B------:R-:W-:Y:S01]  /*01d0*/  VIADD R11, R0.reuse, 0x3 ;  /* 0x00000003000b7836 */ /* 0x040fe20000000000 */
[----:B------:R-:W0:Y:S01]  /*01e0*/  LDCU.64 UR10, c[0x0][0x3a8] ;  /* 0x00007500ff0a77ac */ /* 0x000e220008000a00 */
[C---:B------:R-:W-:Y:S02]  /*01f0*/  VIADD R12, R0.reuse, 0x1 ;  /* 0x00000001000c7836 */ /* 0x040fe40000000000 */
[C---:B------:R-:W-:Y:S01]  /*0200*/  VIADD R6, R0.reuse, 0x2 ;  /* 0x0000000200067836 */ /* 0x040fe20000000000 */
[----:B------:R-:W-:Y:S01]  /*0210*/  UIADD3 UR5, UPT, UPT, -UR4, URZ, URZ ;  /* 0x000000ff04057290 */ /* 0x000fe2000fffe1ff */
[C---:B------:R-:W-:Y:S02]  /*0220*/  VIADD R2, R0.reuse, 0x4 ;  /* 0x0000000400027836 */ /* 0x040fe40000000000 */
[C---:B------:R-:W-:Y:S02]  /*0230*/  VIADD R8, R0.reuse, 0x5 ;  /* 0x0000000500087836 */ /* 0x040fe40000000000 */
[----:B------:R-:W-:-:S02]  /*0240*/  VIADD R9, R0, 0x6 ;  /* 0x0000000600097836 */ /* 0x000fc40000000000 */
[----:B------:R-:W-:Y:S02]  /*0250*/  VIADD R10, R0, 0x7 ;  /* 0x00000007000a7836 */ /* 0x000fe40000000000 */
[----:B------:R-:W-:Y:S02]  /*0260*/  IMAD.MOV.U32 R3, RZ, RZ, RZ ;  /* 0x000000ffff037224 */ /* 0x000fe400078e00ff */
[----:B------:R-:W-:-:S07]  /*0270*/  IMAD.MOV.U32 R7, RZ, RZ, R0 ;  /* 0x000000ffff077224 */ /* 0x000fce00078e0000 */
.L_x_2:
[----:B0-----:R-:W-:Y:S01]  /*0280*/  ISETP.GE.U32.AND P1, PT, R7, UR10, PT ;  /* 0x0000000a07007c0c */ /* 0x001fe2000bf26070 */
[----:B------:R-:W-:Y:S01]  /*0290*/  VIADD R13, R11, 0xfffffffd ;  /* 0xfffffffd0b0d7836 */ /* 0x000fe20000000000 */
[----:B------:R-:W-:-:S04]  /*02a0*/  SHF.R.S32.HI R14, RZ, 0x1f, R7 ;  /* 0x0000001fff0e7819 */ /* 0x000fc80000011407 */
[----:B------:R-:W-:-:S04]  /*02b0*/  ISETP.GE.U32.AND.EX P1, PT, R14, UR11, PT, P1 ;  /* 0x0000000b0e007c0c */ /* 0x000fc8000bf26110 */
[----:B------:R-:W-:-:S13]  /*02c0*/  ISETP.LT.OR P1, PT, R13, RZ, P1 ;  /* 0x000000ff0d00720c */ /* 0x000fda0000f21670 */
[----:B------:R-:W0:Y:S02]  /*02d0*/  @!P1 LDC.64 R14, c[0x0][0x380] ;  /* 0x0000e000ff0e9b82 */ /* 0x000e240000000a00 */
[----:B0-----:R-:W-:-:S06]  /*02e0*/  @!P1 IMAD.WIDE.U32 R14, R13, 0x4, R14 ;  /* 0x000000040d0e9825 */ /* 0x001fcc00078e000e */
[----:B------:R-:W2:Y:S01]  /*02f0*/  @!P1 LDG.E R14, desc[UR8][R14.64] ;  /* 0x000000080e0e9981 */ /* 0x000ea2000c1e1900 */
[----:B------:R-:W-:Y:S01]  /*0300*/  ISETP.GE.U32.AND P0, PT, R12, UR10, PT ;  /* 0x0000000a0c007c0c */ /* 0x000fe2000bf06070 */
[----:B------:R-:W-:Y:S01]  /*0310*/  VIADD R19, R11, 0xfffffffe ;  /* 0xfffffffe0b137836 */ /* 0x000fe20000000000 */
[----:B------:R-:W-:-:S04]  /*0320*/  SHF.R.S32.HI R13, RZ, 0x1f, R12 ;  /* 0x0000001fff0d7819 */ /* 0x000fc8000001140c */
[----:B------:R-:W-:-:S04]  /*0330*/  ISETP.GE.U32.AND.EX P0, PT, R13, UR11, PT, P0 ;  /* 0x0000000b0d007c0c */ /* 0x000fc8000bf06100 */
[----:B------:R-:W-:-:S13]  /*0340*/  ISETP.LT.OR P0, PT, R19, RZ, P0 ;  /* 0x000000ff1300720c */ /* 0x000fda0000701670 */
[----:B------:R-:W0:Y:S02]  /*0350*/  @!P0 LDC.64 R16, c[0x0][0x380] ;  /* 0x0000e000ff108b82 */ /* 0x000e240000000a00 */
[----:B0-----:R-:W-:-:S04]  /*0360*/  @!P0 IMAD.WIDE.U32 R16, R19, 0x4, R16 ;  /* 0x0000000413108825 */ /* 0x001fc800078e0010 */
[----:B-12---:R-:W-:-:S05]  /*0370*/  @!P1 FADD R3, R3, R14 ;  /* 0x0000000e03039221 */ /* 0x006fca0000000000 */
[----:B------:R0:W-:Y:S04]  /*0380*/  @!P1 STG.E desc[UR8][R4.64], R3 ;  /* 0x0000000304009986 */ /* 0x0001e8000c101908 */
[----:B------:R-:W0:Y:S01]  /*0390*/  @!P0 LDG.E R16, desc[UR8][R16.64] ;  /* 0x0000000810108981 */ /* 0x000e22000c1e1900 */
[----:B------:R-:W-:Y:S01]  /*03a0*/  ISETP.GE.U32.AND P1, PT, R6, UR10, PT ;  /* 0x0000000a06007c0c */ /* 0x000fe2000bf26070 */
[----:B------:R-:W-:Y:S01]  /*03b0*/  VIADD R19, R11, 0xffffffff ;  /* 0xffffffff0b137836 */ /* 0x000fe20000000000 */
[----:B------:R-:W-:-:S04]  /*03c0*/  SHF.R.S32.HI R13, RZ, 0x1f, R6 ;  /* 0x0000001fff0d7819 */ /* 0x000fc80000011406 */
[----:B------:R-:W-:-:S04]  /*03d0*/  ISETP.GE.U32.AND.EX P1, PT, R13, UR11, PT, P1 ;  /* 0x0000000b0d007c0c */ /* 0x000fc8000bf26110 */
[----:B------:R-:W-:-:S13]  /*03e0*/  ISETP.LT.OR P1, PT, R19, RZ, P1 ;  /* 0x000000ff1300720c */ /* 0x000fda0000f21670 */
[----:B------:R-:W1:Y:S02]  /*03f0*/  @!P1 LDC.64 R14, c[0x0][0x380] ;  /* 0x0000e000ff0e9b82 */ /* 0x000e640000000a00 */
[----:B-1----:R-:W-:-:S04]  /*0400*/  @!P1 IMAD.WIDE.U32 R14, R19, 0x4, R14 ;  /* 0x00000004130e9825 */ /* 0x002fc800078e000e */
[----:B0-----:R-:W-:-:S05]  /*0410*/  @!P0 FADD R3, R3, R16 ;  /* 0x0000001003038221 */ /* 0x001fca0000000000 */
[----:B------:R0:W-:Y:S04]  /*0420*/  @!P0 STG.E desc[UR8][R4.64], R3 ;  /* 0x0000000304008986 */ /* 0x0001e8000c101908 */
[----:B------:R-:W0:Y:S01]  /*0430*/  @!P1 LDG.E R14, desc[UR8][R14.64] ;  /* 0x000000080e0e9981 */ /* 0x000e22000c1e1900 */
[----:B------:R-:W-:Y:S02]  /*0440*/  ISETP.GE.U32.AND P0, PT, R11, UR10, PT ;  /* 0x0000000a0b007c0c */ /* 0x000fe4000bf06070 */
        /* <DEDUP_REMOVED lines=48> */
[----:B------:R-:W-:Y:S01]  /*0750*/  UIADD3 UR5, UPT, UPT, UR5, 0x8, URZ ;  /* 0x0000000805057890 */ /* 0x000fe2000fffe0ff */
[----:B------:R-:W-:Y:S02]  /*0760*/  VIADD R12, R12, 0x8 ;  /* 0x000000080c0c7836 */ /* 0x000fe40000000000 */
[----:B------:R-:W-:Y:S01]  /*0770*/  VIADD R6, R6, 0x8 ;  /* 0x0000000806067836 */ /* 0x000fe20000000000 */
[----:B------:R-:W-:Y:S01]  /*0780*/  UISETP.NE.AND UP1, UPT, UR5, URZ, UPT ;  /* 0x000000ff0500728c */ /* 0x000fe2000bf25270 */
[----:B------:R-:W-:-:S02]  /*0790*/  VIADD R7, R7, 0x8 ;  /* 0x0000000807077836 */ /* 0x000fc40000000000 */
[----:B------:R-:W-:Y:S02]  /*07a0*/  VIADD R2, R2, 0x8 ;  /* 0x0000000802027836 */ /* 0x000fe40000000000 */
[----:B------:R-:W-:Y:S02]  /*07b0*/  VIADD R8, R8, 0x8 ;  /* 0x0000000808087836 */ /* 0x000fe40000000000 */
[----:B------:R-:W-:Y:S02]  /*07c0*/  VIADD R9, R9, 0x8 ;  /* 0x0000000809097836 */ /* 0x000fe40000000000 */
[----:B------:R-:W-:Y:S02]  /*07d0*/  VIADD R10, R10, 0x8 ;  /* 0x000000080a0a7836 */ /* 0x000fe40000000000 */
[----:B------:R-:W-:Y:S02]  /*07e0*/  VIADD R11, R11, 0x8 ;  /* 0x000000080b0b7836 */ /* 0x000fe40000000000 */
[----:B0-----:R-:W-:-:S05]  /*07f0*/  @!P0 FADD R3, R3, R16 ;  /* 0x0000001003038221 */ /* 0x001fca0000000000 */
[----:B------:R1:W-:Y:S01]  /*0800*/  @!P0 STG.E desc[UR8][R4.64], R3 ;  /* 0x0000000304008986 */ /* 0x0003e2000c101908 */
[----:B------:R-:W-:Y:S05]  /*0810*/  BRA.U UP1, `(.L_x_2) ;  /* 0xfffffff901987547 */ /* 0x000fea000b83ffff */
.L_x_1:
[----:B------:R-:W-:Y:S05]  /*0820*/  BRA.U !UP0, `(.L_x_0) ;  /* 0x0000000508787547 */ /* 0x000fea000b800000 */
[----:B------:R-:W0:Y:S01]  /*0830*/  LDCU UR5, c[0x0][0x388] ;  /* 0x00007100ff0577ac */ /* 0x000e220008000800 */
[----:B------:R-:W-:Y:S02]  /*0840*/  UISETP.GE.U32.AND UP0, UPT, UR6, 0x4, UPT ;  /* 0x000000040600788c */ /* 0x000fe4000bf06070 */
[----:B0-----:R-:W-:-:S07]  /*0850*/  ULOP3.LUT UR7, UR5, 0x3, URZ, 0xc0, !UPT ;  /* 0x0000000305077892 */ /* 0x001fce000f8ec0ff */
[----:B------:R-:W-:Y:S05]  /*0860*/  BRA.U !UP0, `(.L_x_3) ;  /* 0x0000000108b47547 */ /* 0x000fea000b800000 */
[----:B------:R-:W0:Y:S01]  /*0870*/  LDCU.64 UR10, c[0x0][0x3a8] ;  /* 0x00007500ff0a77ac */ /* 0x000e220008000a00 */
[----:B------:R-:W-:-:S05]  /*0880*/  VIADD R11, R0, UR4 ;  /* 0x00000004000b7c36 */ /* 0x000fca0008000000 */
[----:B------:R-:W-:Y:S02]  /*0890*/  SHF.R.S32.HI R2, RZ, 0x1f, R11 ;  /* 0x0000001fff027819 */ /* 0x000fe4000001140b */
[----:B0-----:R-:W-:-:S04]  /*08a0*/  ISETP.GE.U32.AND P1, PT, R11, UR10, PT ;  /* 0x0000000a0b007c0c */ /* 0x001fc8000bf26070 */
[----:B------:R-:W-:-:S04]  /*08b0*/  ISETP.GE.U32.AND.EX P1, PT, R2, UR11, PT, P1 ;  /* 0x0000000b02007c0c */ /* 0x000fc8000bf26110 */
[----:B------:R-:W-:-:S13]  /*08c0*/  ISETP.LT.OR P1, PT, R11, RZ, P1 ;  /* 0x000000ff0b00720c */ /* 0x000fda0000f21670 */
[----:B------:R-:W0:Y:S02]  /*08d0*/  @!P1 LDC.64 R6, c[0x0][0x380] ;  /* 0x0000e000ff069b82 */ /* 0x000e240000000a00 */
[----:B0-----:R-:W-:-:S06]  /*08e0*/  @!P1 IMAD.WIDE.U32 R6, R11, 0x4, R6 ;  /* 0x000000040b069825 */ /* 0x001fcc00078e0006 */
[----:B------:R-:W1:Y:S01]  /*08f0*/  @!P1 LDG.E R6, desc[UR8][R6.64] ;  /* 0x0000000806069981 */ /* 0x000e62000c1e1900 */
[----:B------:R-:W-:-:S05]  /*0900*/  VIADD R13, R11, 0x1 ;  /* 0x000000010b0d7836 */ /* 0x000fca0000000000 */
[----:B------:R-:W-:Y:S02]  /*0910*/  ISETP.GE.U32.AND P0, PT, R13, UR10, PT ;  /* 0x0000000a0d007c0c */ /* 0x000fe4000bf06070 */
[----:B------:R-:W-:-:S04]  /*0920*/  SHF.R.S32.HI R2, RZ, 0x1f, R13 ;  /* 0x0000001fff027819 */ /* 0x000fc8000001140d */
[----:B------:R-:W-:-:S04]  /*0930*/  ISETP.GE.U32.AND.EX P0, PT, R2, UR11, PT, P0 ;  /* 0x0000000b02007c0c */ /* 0x000fc8000bf06100 */
[----:B------:R-:W-:-:S13]  /*0940*/  ISETP.LT.OR P0, PT, R13, RZ, P0 ;  /* 0x000000ff0d00720c */ /* 0x000fda0000701670 */
[----:B------:R-:W0:Y:S02]  /*0950*/  @!P0 LDC.64 R8, c[0x0][0x380] ;  /* 0x0000e000ff088b82 */ /* 0x000e240000000a00 */
[----:B0-----:R-:W-:-:S04]  /*0960*/  @!P0 IMAD.WIDE.U32 R8, R13, 0x4, R8 ;  /* 0x000000040d088825 */ /* 0x001fc800078e0008 */
[----:B-1----:R-:W-:-:S05]  /*0970*/  @!P1 FADD R3, R3, R6 ;  /* 0x0000000603039221 */ /* 0x002fca0000000000 */
[----:B------:R0:W-:Y:S04]  /*0980*/  @!P1 STG.E desc[UR8][R4.64], R3 ;  /* 0x0000000304009986 */ /* 0x0001e8000c101908 */
[----:B------:R-:W0:Y:S01]  /*0990*/  @!P0 LDG.E R8, desc[UR8][R8.64] ;  /* 0x0000000808088981 */ /* 0x000e22000c1e1900 */
[----:B------:R-:W-:-:S05]  /*09a0*/  VIADD R13, R11, 0x2 ;  /* 0x000000020b0d7836 */ /* 0x000fca0000000000 */
        /* <DEDUP_REMOVED lines=9> */
[----:B------:R-:W-:Y:S01]  /*0a40*/  VIADD R11, R11, 0x3 ;  /* 0x000000030b0b7836 */ /* 0x000fe20000000000 */
[----:B------:R-:W-:Y:S01]  /*0a50*/  UIADD3 UR4, UPT, UPT, UR4, 0x4, URZ ;  /* 0x0000000404047890 */ /* 0x000fe2000fffe0ff */
[----:B------:R-:W-:Y:S03]  /*0a60*/  BSSY.RECONVERGENT B0, `(.L_x_3) ;  /* 0x000000d000007945 */ /* 0x000fe60003800200 */
[----:B------:R-:W-:-:S02]  /*0a70*/  ISETP.GE.U32.AND P0, PT, R11, UR10, PT ;  /* 0x0000000a0b007c0c */ /* 0x000fc4000bf06070 */
[----:B------:R-:W-:-:S04]  /*0a80*/  SHF.R.S32.HI R2, RZ, 0x1f, R11 ;  /* 0x0000001fff027819 */ /* 0x000fc8000001140b */
[----:B------:R-:W-:-:S04]  /*0a90*/  ISETP.GE.U32.AND.EX P0, PT, R2, UR11, PT, P0 ;  /* 0x0000000b02007c0c */ /* 0x000fc8000bf06100 */
[----:B------:R-:W-:Y:S01]  /*0aa0*/  ISETP.LT.OR P0, PT, R11, RZ, P0 ;  /* 0x000000ff0b00720c */ /* 0x000fe20000701670 */
[----:B0-----:R-:W-:-:S05]  /*0ab0*/  @!P1 FADD R3, R3, R6 ;  /* 0x0000000603039221 */ /* 0x001fca0000000000 */
[----:B------:R0:W-:Y:S07]  /*0ac0*/  @!P1 STG.E desc[UR8][R4.64], R3 ;  /* 0x0000000304009986 */ /* 0x0001ee000c101908 */
[----:B------:R-:W-:Y:S05]  /*0ad0*/  @P0 BRA `(.L_x_4) ;  /* 0x0000000000140947 */ /* 0x000fea0003800000 */
[----:B------:R-:W1:Y:S02]  /*0ae0*/  LDC.64 R6, c[0x0][0x380] ;  /* 0x0000e000ff067b82 */ /* 0x000e640000000a00 */
[----:B-1----:R-:W-:-:S06]  /*0af0*/  IMAD.WIDE.U32 R6, R11, 0x4, R6 ;  /* 0x000000040b067825 */ /* 0x002fcc00078e0006 */
[----:B------:R-:W0:Y:S02]  /*0b00*/  LDG.E R6, desc[UR8][R6.64] ;  /* 0x0000000806067981 */ /* 0x000e24000c1e1900 */
[----:B0-----:R-:W-:-:S05]  /*0b10*/  FADD R3, R3, R6 ;  /* 0x0000000603037221 */ /* 0x001fca0000000000 */
[----:B------:R1:W-:Y:S02]  /*0b20*/  STG.E desc[UR8][R4.64], R3 ;  /* 0x0000000304007986 */ /* 0x0003e4000c101908 */
.L_x_4:
[----:B------:R-:W-:Y:S05]  /*0b30*/  BSYNC.RECONVERGENT B0 ;  /* 0x0000000000007941 */ /* 0x000fea0003800200 */
.L_x_3:
[----:B------:R-:W-:-:S09]  /*0b40*/  UISETP.NE.AND UP0, UPT, UR7, URZ, UPT ;  /* 0x000000ff0700728c */ /* 0x000fd2000bf05270 */
[----:B------:R-:W-:Y:S05]  /*0b50*/  BRA.U !UP0, `(.L_x_0) ;  /* 0x0000000108ac7547 */ /* 0x000fea000b800000 */
[----:B------:R-:W-:-:S09]  /*0b60*/  UISETP.NE.AND UP0, UPT, UR7, 0x1, UPT ;  /* 0x000000010700788c */ /* 0x000fd2000bf05270 */
[----:B------:R-:W-:Y:S05]  /*0b70*/  BRA.U !UP0, `(.L_x_5) ;  /* 0x0000000108647547 */ /* 0x000fea000b800000 */
[----:B------:R-:W2:Y:S01]  /*0b80*/  LDCU.64 UR6, c[0x0][0x3a8] ;  /* 0x00007500ff0677ac */ /* 0x000ea20008000a00 */
[----:B------:R-:W-:-:S05]  /*0b90*/  VIADD R9, R0, UR4 ;  /* 0x0000000400097c36 */ /* 0x000fca0008000000 */
[----:B------:R-:W-:Y:S02]  /*0ba0*/  SHF.R.S32.HI R2, RZ, 0x1f, R9 ;  /* 0x0000001fff027819 */ /* 0x000fe40000011409 */
[----:B--2---:R-:W-:-:S04]  /*0bb0*/  ISETP.GE.U32.AND P0, PT, R9, UR6, PT ;  /* 0x0000000609007c0c */ /* 0x004fc8000bf06070 */
[----:B------:R-:W-:-:S04]  /*0bc0*/  ISETP.GE.U32.AND.EX P0, PT, R2, UR7, PT, P0 ;  /* 0x0000000702007c0c */ /* 0x000fc8000bf06100 */
[----:B------:R-:W-:-:S13]  /*0bd0*/  ISETP.LT.OR P0, PT, R9, RZ, P0 ;  /* 0x000000ff0900720c */ /* 0x000fda0000701670 */
[----:B------:R-:W2:Y:S02]  /*0be0*/  @!P0 LDC.64 R6, c[0x0][0x380] ;  /* 0x0000e000ff068b82 */ /* 0x000ea40000000a00 */
[----:B--2---:R-:W-:-:S06]  /*0bf0*/  @!P0 IMAD.WIDE.U32 R6, R9, 0x4, R6 ;  /* 0x0000000409068825 */ /* 0x004fcc00078e0006 */
[----:B------:R-:W0:Y:S01]  /*0c00*/  @!P0 LDG.E R6, desc[UR8][R6.64] ;  /* 0x0000000806068981 */ /* 0x000e22000c1e1900 */
[----:B------:R-:W-:Y:S01]  /*0c10*/  VIADD R9, R9, 0x1 ;  /* 0x0000000109097836 */ /* 0x000fe20000000000 */
[----:B------:R-:W-:Y:S01]  /*0c20*/  UIADD3 UR4, UPT, UPT, UR4, 0x2, URZ ;  /* 0x0000000204047890 */ /* 0x000fe2000fffe0ff */
[----:B------:R-:W-:Y:S03]  /*0c30*/  BSSY.RECONVERGENT B0, `(.L_x_5) ;  /* 0x000000d000007945 */ /* 0x000fe60003800200 */
[----:B------:R-:W-:Y:S02]  /*0c40*/  ISETP.GE.U32.AND P1, PT, R9, UR6, PT ;  /* 0x0000000609007c0c */ /* 0x000fe4000bf26070 */
[----:B------:R-:W-:-:S04]  /*0c50*/  SHF.R.S32.HI R2, RZ, 0x1f, R9 ;  /* 0x0000001fff027819 */ /* 0x000fc80000011409 */
[----:B------:R-:W-:-:S04]  /*0c60*/  ISETP.GE.U32.AND.EX P1, PT, R2, UR7, PT, P1 ;  /* 0x0000000702007c0c */ /* 0x000fc8000bf26110 */
[----:B------:R-:W-:Y:S01]  /*0c70*/  ISETP.LT.OR P1, PT, R9, RZ, P1 ;  /* 0x000000ff0900720c */ /* 0x000fe20000f21670 */
[----:B01----:R-:W-:-:S05]  /*0c80*/  @!P0 FADD R3, R3, R6 ;  /* 0x0000000603038221 */ /* 0x003fca0000000000 */
[----:B------:R0:W-:Y:S07]  /*0c90*/  @!P0 STG.E desc[UR8][R4.64], R3 ;  /* 0x0000000304008986 */ /* 0x0001ee000c101908 */
[----:B------:R-:W-:Y:S05]  /*0ca0*/  @P1 BRA `(.L_x_6) ;  /* 0x0000000000141947 */ /* 0x000fea0003800000 */
[----:B------:R-:W1:Y:S02]  /*0cb0*/  LDC.64 R6, c[0x0][0x380] ;  /* 0x0000e000ff067b82 */ /* 0x000e640000000a00 */
[----:B-1----:R-:W-:-:S06]  /*0cc0*/  IMAD.WIDE.U32 R6, R9, 0x4, R6 ;  /* 0x0000000409067825 */ /* 0x002fcc00078e0006 */
[----:B------:R-:W0:Y:S02]  /*0cd0*/  LDG.E R6, desc[UR8][R6.64] ;  /* 0x0000000806067981 */ /* 0x000e24000c1e1900 */
[----:B0-----:R-:W-:-:S05]  /*0ce0*/  FADD R3, R3, R6 ;  /* 0x0000000603037221 */ /* 0x001fca0000000000 */
[----:B------:R1:W-:Y:S02]  /*0cf0*/  STG.E desc[UR8][R4.64], R3 ;  /* 0x0000000304007986 */ /* 0x0003e4000c101908 */
.L_x_6:
[----:B------:R-:W-:Y:S05]  /*0d00*/  BSYNC.RECONVERGENT B0 ;  /* 0x0000000000007941 */ /* 0x000fea0003800200 */
.L_x_5:
[----:B------:R-:W-:-:S04]  /*0d10*/  ULOP3.LUT UR5, UR5, 0x1, URZ, 0xc0, !UPT ;  /* 0x0000000105057892 */ /* 0x000fc8000f8ec0ff */
[----:B------:R-:W-:-:S09]  /*0d20*/  UISETP.NE.U32.AND UP0, UPT, UR5, 0x1, UPT ;  /* 0x000000010500788c */ /* 0x000fd2000bf05070 */
[----:B------:R-:W-:Y:S05]  /*0d30*/  BRA.U UP0, `(.L_x_0) ;  /* 0x0000000100347547 */ /* 0x000fea000b800000 */
[----:B------:R-:W2:Y:S01]  /*0d40*/  LDCU.64 UR6, c[0x0][0x3a8] ;  /* 0x00007500ff0677ac */ /* 0x000ea20008000a00 */
[----:B------:R-:W-:Y:S01]  /*0d50*/  VIADD R9, R0, UR4 ;  /* 0x0000000400097c36 */ /* 0x000fe20008000000 */
[----:B------:R-:W-:Y:S04]  /*0d60*/  BSSY.RECONVERGENT B0, `(.L_x_0) ;  /* 0x000000a000007945 */ /* 0x000fe80003800200 */
[----:B------:R-:W-:Y:S02]  /*0d70*/  SHF.R.S32.HI R0, RZ, 0x1f, R9 ;  /* 0x0000001fff007819 */ /* 0x000fe40000011409 */
[----:B--2---:R-:W-:-:S04]  /*0d80*/  ISETP.GE.U32.AND P0, PT, R9, UR6, PT ;  /* 0x0000000609007c0c */ /* 0x004fc8000bf06070 */
[----:B------:R-:W-:-:S04]  /*0d90*/  ISETP.GE.U32.AND.EX P0, PT, R0, UR7, PT, P0 ;  /* 0x0000000700007c0c */ /* 0x000fc8000bf06100 */
[----:B------:R-:W-:-:S13]  /*0da0*/  ISETP.LT.OR P0, PT, R9, RZ, P0 ;  /* 0x000000ff0900720c */ /* 0x000fda0000701670 */
[----:B------:R-:W-:Y:S05]  /*0db0*/  @P0 BRA `(.L_x_7) ;  /* 0x0000000000100947 */ /* 0x000fea0003800000 */
[----:B------:R-:W2:Y:S02]  /*0dc0*/  LDC.64 R6, c[0x0][0x380] ;  /* 0x0000e000ff067b82 */ /* 0x000ea40000000a00 */
[----:B--2---:R-:W-:-:S06]  /*0dd0*/  IMAD.WIDE.U32 R6, R9, 0x4, R6 ;  /* 0x0000000409067825 */ /* 0x004fcc00078e0006 */
[----:B------:R-:W0:Y:S02]  /*0de0*/  LDG.E R6, desc[UR8][R6.64] ;  /* 0x0000000806067981 */ /* 0x000e24000c1e1900 */
[----:B01----:R-:W-:-:S07]  /*0df0*/  FADD R3, R3, R6 ;  /* 0x0000000603037221 */ /* 0x003fce0000000000 */
.L_x_7:
[----:B------:R-:W-:Y:S05]  /*0e00*/  BSYNC.RECONVERGENT B0 ;  /* 0x0000000000007941 */ /* 0x000fea0003800200 */
.L_x_0:
[----:B------:R-:W2:Y:S01]  /*0e10*/  LDCU UR4, c[0x0][0x388] ;  /* 0x00007100ff0477ac */ /* 0x000ea20008000800 */
[----:B------:R-:W-:Y:S01]  /*0e20*/  BSSY.RECONVERGENT B0, `(.L_x_8) ;  /* 0x000000d000007945 */ /* 0x000fe20003800200 */
[----:B--2---:R-:W-:-:S04]  /*0e30*/  I2FP.F32.S32 R6, UR4 ;  /* 0x0000000400067c45 */ /* 0x004fc80008201400 */
[----:B------:R-:W2:Y:S08]  /*0e40*/  MUFU.RCP R7, R6 ;  /* 0x0000000600077308 */ /* 0x000eb00000001000 */
[----:B------:R-:W3:Y:S01]  /*0e50*/  FCHK P0, R3, R6 ;  /* 0x0000000603007302 */ /* 0x000ee20000000000 */
[----:B--2---:R-:W-:-:S04]  /*0e60*/  FFMA R0, -R6, R7, 1 ;  /* 0x3f80000006007423 */ /* 0x004fc80000000107 */
[----:B------:R-:W-:-:S04]  /*0e70*/  FFMA R0, R7, R0, R7 ;  /* 0x0000000007007223 */ /* 0x000fc80000000007 */
[----:B------:R-:W-:-:S04]  /*0e80*/  FFMA R7, R0, R3, RZ ;  /* 0x0000000300077223 */ /* 0x000fc800000000ff */
[----:B------:R-:W-:-:S04]  /*0e90*/  FFMA R2, -R6, R7, R3 ;  /* 0x0000000706027223 */ /* 0x000fc80000000103 */
[----:B------:R-:W-:Y:S01]  /*0ea0*/  FFMA R7, R0, R2, R7 ;  /* 0x0000000200077223 */ /* 0x000fe20000000007 */
[----:B---3--:R-:W-:Y:S06]  /*0eb0*/  @!P0 BRA `(.L_x_9) ;  /* 0x00000000000c8947 */ /* 0x008fec0003800000 */
[----:B------:R-:W-:-:S07]  /*0ec0*/  MOV R2, 0xee0 ;  /* 0x00000ee000027802 */ /* 0x000fce0000000f00 */
[----:B01----:R-:W-:Y:S05]  /*0ed0*/  CALL.REL.NOINC `($__internal_0_$__cuda_sm3x_div_rn_noftz_f32_slowpath) ;  /* 0x0000000000107944 */ /* 0x003fea0003c00000 */
[----:B------:R-:W-:-:S07]  /*0ee0*/  IMAD.MOV.U32 R7, RZ, RZ, R0 ;  /* 0x000000ffff077224 */ /* 0x000fce00078e0000 */
.L_x_9:
[----:B------:R-:W-:Y:S05]  /*0ef0*/  BSYNC.RECONVERGENT B0 ;  /* 0x0000000000007941 */ /* 0x000fea0003800200 */
.L_x_8:
[----:B------:R-:W-:Y:S01]  /*0f00*/  STG.E desc[UR8][R4.64], R7 ;  /* 0x0000000704007986 */ /* 0x000fe2000c101908 */
[----:B------:R-:W-:Y:S05]  /*0f10*/  EXIT ;  /* 0x000000000000794d */ /* 0x000fea0003800000 */
        .weak           $__internal_0_$__cuda_sm3x_div_rn_noftz_f32_slowpath
        .type           $__internal_0_$__cuda_sm3x_div_rn_noftz_f32_slowpath,@function
        .size           $__internal_0_$__cuda_sm3x_div_rn_noftz_f32_slowpath,(.L_x_22 - $__internal_0_$__cuda_sm3x_div_rn_noftz_f32_slowpath)
$__internal_0_$__cuda_sm3x_div_rn_noftz_f32_slowpath:
[----:B------:R-:W-:Y:S01]  /*0f20*/  SHF.R.U32.HI R7, RZ, 0x17, R6 ;  /* 0x00000017ff077819 */ /* 0x000fe20000011606 */
[----:B------:R-:W-:Y:S01]  /*0f30*/  BSSY.RECONVERGENT B1, `(.L_x_10) ;  /* 0x0000063000017945 */ /* 0x000fe20003800200 */
[----:B------:R-:W-:Y:S02]  /*0f40*/  SHF.R.U32.HI R0, RZ, 0x17, R3 ;  /* 0x00000017ff007819 */ /* 0x000fe40000011603 */
[----:B------:R-:W-:Y:S02]  /*0f50*/  LOP3.LUT R7, R7, 0xff, RZ, 0xc0, !PT ;  /* 0x000000ff07077812 */ /* 0x000fe400078ec0ff */
[----:B------:R-:W-:-:S03]  /*0f60*/  LOP3.LUT R12, R0, 0xff, RZ, 0xc0, !PT ;  /* 0x000000ff000c7812 */ /* 0x000fc600078ec0ff */
[----:B------:R-:W-:Y:S02]  /*0f70*/  VIADD R9, R7, 0xffffffff ;  /* 0xffffffff07097836 */ /* 0x000fe40000000000 */
[----:B------:R-:W-:-:S03]  /*0f80*/  VIADD R10, R12, 0xffffffff ;  /* 0xffffffff0c0a7836 */ /* 0x000fc60000000000 */
[----:B------:R-:W-:-:S04]  /*0f90*/  ISETP.GT.U32.AND P0, PT, R9, 0xfd, PT ;  /* 0x000000fd0900780c */ /* 0x000fc80003f04070 */
[----:B------:R-:W-:-:S13]  /*0fa0*/  ISETP.GT.U32.OR P0, PT, R10, 0xfd, P0 ;  /* 0x000000fd0a00780c */ /* 0x000fda0000704470 */
[----:B------:R-:W-:Y:S01]  /*0fb0*/  @!P0 IMAD.MOV.U32 R8, RZ, RZ, RZ ;  /* 0x000000ffff088224 */ /* 0x000fe200078e00ff */
[----:B------:R-:W-:Y:S06]  /*0fc0*/  @!P0 BRA `(.L_x_11) ;  /* 0x0000000000608947 */ /* 0x000fec0003800000 */
[----:B------:R-:W-:Y:S01]  /*0fd0*/  FSETP.GTU.FTZ.AND P0, PT, |R3|, +INF , PT ;  /* 0x7f8000000300780b */ /* 0x000fe20003f1c200 */
[----:B------:R-:W-:Y:S01]  /*0fe0*/  IMAD.MOV.U32 R0, RZ, RZ, R6 ;  /* 0x000000ffff007224 */ /* 0x000fe200078e0006 */
[----:B------:R-:W-:-:S04]  /*0ff0*/  FSETP.GTU.FTZ.AND P1, PT, |R6|, +INF , PT ;  /* 0x7f8000000600780b */ /* 0x000fc80003f3c200 */
[----:B------:R-:W-:-:S13]  /*1000*/  PLOP3.LUT P0, PT, P0, P1, PT, 0xf8, 0x8f ;  /* 0x00000000008f781c */ /* 0x000fda0000703f70 */
[----:B------:R-:W-:Y:S05]  /*1010*/  @P0 BRA `(.L_x_12) ;  /* 0x00000004004c0947 */ /* 0x000fea0003800000 */
[----:B------:R-:W-:-:S13]  /*1020*/  LOP3.LUT P0, RZ, R6, 0x7fffffff, R3, 0xc8, !PT ;  /* 0x7fffffff06ff7812 */ /* 0x000fda000780c803 */
[----:B------:R-:W-:Y:S05]  /*1030*/  @!P0 BRA `(.L_x_13) ;  /* 0x00000004003c8947 */ /* 0x000fea0003800000 */
[C---:B------:R-:W-:Y:S02]  /*1040*/  FSETP.NEU.FTZ.AND P2, PT, |R3|.reuse, +INF , PT ;  /* 0x7f8000000300780b */ /* 0x040fe40003f5d200 */
[----:B------:R-:W-:Y:S02]  /*1050*/  FSETP.NEU.FTZ.AND P1, PT, |R0|, +INF , PT ;  /* 0x7f8000000000780b */ /* 0x000fe40003f3d200 */
[----:B------:R-:W-:-:S11]  /*1060*/  FSETP.NEU.FTZ.AND P0, PT, |R3|, +INF , PT ;  /* 0x7f8000000300780b */ /* 0x000fd60003f1d200 */
[----:B------:R-:W-:Y:S05]  /*1070*/  @!P1 BRA !P2, `(.L_x_13) ;  /* 0x00000004002c9947 */ /* 0x000fea0005000000 */
[----:B------:R-:W-:-:S04]  /*1080*/  LOP3.LUT P2, RZ, R3, 0x7fffffff, RZ, 0xc0, !PT ;  /* 0x7fffffff03ff7812 */ /* 0x000fc8000784c0ff */
[----:B------:R-:W-:-:S13]  /*1090*/  PLOP3.LUT P1, PT, P1, P2, PT, 0x2f, 0xf2 ;  /* 0x0000000000f2781c */ /* 0x000fda0000f24577 */
[----:B------:R-:W-:Y:S05]  /*10a0*/  @P1 BRA `(.L_x_14) ;  /* 0x0000000400181947 */ /* 0x000fea0003800000 */
[----:B------:R-:W-:-:S04]  /*10b0*/  LOP3.LUT P1, RZ, R6, 0x7fffffff, RZ, 0xc0, !PT ;  /* 0x7fffffff06ff7812 */ /* 0x000fc8000782c0ff */
[----:B------:R-:W-:-:S13]  /*10c0*/  PLOP3.LUT P0, PT, P0, P1, PT, 0x2f, 0xf2 ;  /* 0x0000000000f2781c */ /* 0x000fda0000702577 */
[----:B------:R-:W-:Y:S05]  /*10d0*/  @P0 BRA `(.L_x_15) ;  /* 0x0000000400000947 */ /* 0x000fea0003800000 */
[----:B------:R-:W-:Y:S02]  /*10e0*/  ISETP.GE.AND P0, PT, R10, RZ, PT ;  /* 0x000000ff0a00720c */ /* 0x000fe40003f06270 */
[----:B------:R-:W-:-:S11]  /*10f0*/  ISETP.GE.AND P1, PT, R9, RZ, PT ;  /* 0x000000ff0900720c */ /* 0x000fd60003f26270 */
[----:B------:R-:W-:Y:S02]  /*1100*/  @P0 IMAD.MOV.U32 R8, RZ, RZ, RZ ;  /* 0x000000ffff080224 */ /* 0x000fe400078e00ff */
[----:B------:R-:W-:Y:S01]  /*1110*/  @!P0 FFMA R3, R3, 1.84467440737095516160e+19, RZ ;  /* 0x5f80000003038823 */ /* 0x000fe200000000ff */
[----:B------:R-:W-:Y:S02]  /*1120*/  @!P0 IMAD.MOV.U32 R8, RZ, RZ, -0x40 ;  /* 0xffffffc0ff088424 */ /* 0x000fe400078e00ff */
[----:B------:R-:W-:Y:S02]  /*1130*/  @!P1 FFMA R6, R0, 1.84467440737095516160e+19, RZ ;  /* 0x5f80000000069823 */ /* 0x000fe400000000ff */
[----:B------:R-:W-:-:S07]  /*1140*/  @!P1 VIADD R8, R8, 0x40 ;  /* 0x0000004008089836 */ /* 0x000fce0000000000 */
.L_x_11:
[----:B------:R-:W-:Y:S01]  /*1150*/  LEA R9, R7, 0xc0800000, 0x17 ;  /* 0xc080000007097811 */ /* 0x000fe200078eb8ff */
[----:B------:R-:W-:Y:S04]  /*1160*/  BSSY.RECONVERGENT B2, `(.L_x_16) ;  /* 0x0000036000027945 */ /* 0x000fe80003800200 */
[----:B------:R-:W-:Y:S02]  /*1170*/  IMAD.IADD R9, R6, 0x1, -R9 ;  /* 0x0000000106097824 */ /* 0x000fe400078e0a09 */
[----:B------:R-:W-:Y:S02]  /*1180*/  VIADD R6, R12, 0xffffff81 ;  /* 0xffffff810c067836 */ /* 0x000fe40000000000 */
[----:B------:R-:W0:Y:S01]  /*1190*/  MUFU.RCP R10, R9 ;  /* 0x00000009000a7308 */ /* 0x000e220000001000 */
[----:B------:R-:W-:Y:S01]  /*11a0*/  FADD.FTZ R11, -R9, -RZ ;  /* 0x800000ff090b7221 */ /* 0x000fe20000010100 */
[C---:B------:R-:W-:Y:S01]  /*11b0*/  IMAD R0, R6.reuse, -0x800000, R3 ;  /* 0xff80000006007824 */ /* 0x040fe200078e0203 */
[----:B------:R-:W-:-:S05]  /*11c0*/  IADD3 R7, PT, PT, R6, 0x7f, -R7 ;  /* 0x0000007f06077810 */ /* 0x000fca0007ffe807 */
[----:B------:R-:W-:Y:S02]  /*11d0*/  IMAD.IADD R7, R7, 0x1, R8 ;  /* 0x0000000107077824 */ /* 0x000fe400078e0208 */
[----:B0-----:R-:W-:-:S04]  /*11e0*/  FFMA R13, R10, R11, 1 ;  /* 0x3f8000000a0d7423 */ /* 0x001fc8000000000b */
[----:B------:R-:W-:-:S04]  /*11f0*/  FFMA R12, R10, R13, R10 ;  /* 0x0000000d0a0c7223 */ /* 0x000fc8000000000a */
[----:B------:R-:W-:-:S04]  /*1200*/  FFMA R3, R0, R12, RZ ;  /* 0x0000000c00037223 */ /* 0x000fc800000000ff */
[----:B------:R-:W-:-:S04]  /*1210*/  FFMA R10, R11, R3, R0 ;  /* 0x000000030b0a7223 */ /* 0x000fc80000000000 */
[----:B------:R-:W-:-:S04]  /*1220*/  FFMA R13, R12, R10, R3 ;  /* 0x0000000a0c0d7223 */ /* 0x000fc80000000003 */
[----:B------:R-:W-:-:S04]  /*1230*/  FFMA R10, R11, R13, R0 ;  /* 0x0000000d0b0a7223 */ /* 0x000fc80000000000 */
[----:B------:R-:W-:-:S05]  /*1240*/  FFMA R0, R12, R10, R13 ;  /* 0x0000000a0c007223 */ /* 0x000fca000000000d */
[----:B------:R-:W-:-:S04]  /*1250*/  SHF.R.U32.HI R3, RZ, 0x17, R0 ;  /* 0x00000017ff037819 */ /* 0x000fc80000011600 */
[----:B------:R-:W-:-:S05]  /*1260*/  LOP3.LUT R3, R3, 0xff, RZ, 0xc0, !PT ;  /* 0x000000ff03037812 */ /* 0x000fca00078ec0ff */
[----:B------:R-:W-:-:S04]  /*1270*/  IMAD.IADD R9, R3, 0x1, R7 ;  /* 0x0000000103097824 */ /* 0x000fc800078e0207 */
[----:B------:R-:W-:-:S05]  /*1280*/  VIADD R3, R9, 0xffffffff ;  /* 0xffffffff09037836 */ /* 0x000fca0000000000 */
[----:B------:R-:W-:-:S13]  /*1290*/  ISETP.GE.U32.AND P0, PT, R3, 0xfe, PT ;  /* 0x000000fe0300780c */ /* 0x000fda0003f06070 */
[----:B------:R-:W-:Y:S05]  /*12a0*/  @!P0 BRA `(.L_x_17) ;  /* 0x0000000000808947 */ /* 0x000fea0003800000 */
[----:B------:R-:W-:-:S13]  /*12b0*/  ISETP.GT.AND P0, PT, R9, 0xfe, PT ;  /* 0x000000fe0900780c */ /* 0x000fda0003f04270 */
[----:B------:R-:W-:Y:S05]  /*12c0*/  @P0 BRA `(.L_x_18) ;  /* 0x00000000006c0947 */ /* 0x000fea0003800000 */
[----:B------:R-:W-:-:S13]  /*12d0*/  ISETP.GE.AND P0, PT, R9, 0x1, PT ;  /* 0x000000010900780c */ /* 0x000fda0003f06270 */
[----:B------:R-:W-:Y:S05]  /*12e0*/  @P0 BRA `(.L_x_19) ;  /* 0x0000000000740947 */ /* 0x000fea0003800000 */
[----:B------:R-:W-:Y:S02]  /*12f0*/  ISETP.GE.AND P0, PT, R9, -0x18, PT ;  /* 0xffffffe80900780c */ /* 0x000fe40003f06270 */
[----:B------:R-:W-:-:S11]  /*1300*/  LOP3.LUT R0, R0, 0x80000000, RZ, 0xc0, !PT ;  /* 0x8000000000007812 */ /* 0x000fd600078ec0ff */
[----:B------:R-:W-:Y:S05]  /*1310*/  @!P0 BRA `(.L_x_19) ;  /* 0x0000000000688947 */ /* 0x000fea0003800000 */
[CCC-:B------:R-:W-:Y:S01]  /*1320*/  FFMA.RZ R3, R12.reuse, R10.reuse, R13.reuse ;  /* 0x0000000a0c037223 */ /* 0x1c0fe2000000c00d */
[C---:B------:R-:W-:Y:S02]  /*1330*/  VIADD R8, R9.reuse, 0x20 ;  /* 0x0000002009087836 */ /* 0x040fe40000000000 */
[CCC-:B------:R-:W-:Y:S01]  /*1340*/  FFMA.RM R6, R12.reuse, R10.reuse, R13.reuse ;  /* 0x0000000a0c067223 */ /* 0x1c0fe2000000400d */
[----:B------:R-:W-:Y:S02]  /*1350*/  ISETP.NE.AND P2, PT, R9, RZ, PT ;  /* 0x000000ff0900720c */ /* 0x000fe40003f45270 */
[----:B------:R-:W-:Y:S01]  /*1360*/  LOP3.LUT R7, R3, 0x7fffff, RZ, 0xc0, !PT ;  /* 0x007fffff03077812 */ /* 0x000fe200078ec0ff */
[----:B------:R-:W-:Y:S01]  /*1370*/  FFMA.RP R3, R12, R10, R13 ;  /* 0x0000000a0c037223 */ /* 0x000fe2000000800d */
[----:B------:R-:W-:Y:S01]  /*1380*/  ISETP.NE.AND P1, PT, R9, RZ, PT ;  /* 0x000000ff0900720c */ /* 0x000fe20003f25270 */
[----:B------:R-:W-:Y:S01]  /*1390*/  IMAD.MOV R9, RZ, RZ, -R9 ;  /* 0x000000ffff097224 */ /* 0x000fe200078e0a09 */
[----:B------:R-:W-:-:S02]  /*13a0*/  LOP3.LUT R7, R7, 0x800000, RZ, 0xfc, !PT ;  /* 0x0080000007077812 */ /* 0x000fc400078efcff */
[----:B------:R-:W-:Y:S02]  /*13b0*/  FSETP.NEU.FTZ.AND P0, PT, R3, R6, PT ;  /* 0x000000060300720b */ /* 0x000fe40003f1d000 */
[----:B------:R-:W-:Y:S02]  /*13c0*/  SHF.L.U32 R8, R7, R8, RZ ;  /* 0x0000000807087219 */ /* 0x000fe400000006ff */
[----:B------:R-:W-:Y:S02]  /*13d0*/  SEL R6, R9, RZ, P2 ;  /* 0x000000ff09067207 */ /* 0x000fe40001000000 */
[----:B------:R-:W-:Y:S02]  /*13e0*/  ISETP.NE.AND P1, PT, R8, RZ, P1 ;  /* 0x000000ff0800720c */ /* 0x000fe40000f25270 */
[----:B------:R-:W-:Y:S02]  /*13f0*/  SHF.R.U32.HI R6, RZ, R6, R7 ;  /* 0x00000006ff067219 */ /* 0x000fe40000011607 */
[----:B------:R-:W-:-:S02]  /*1400*/  PLOP3.LUT P0, PT, P0, P1, PT, 0xf8, 0x8f ;  /* 0x00000000008f781c */ /* 0x000fc40000703f70 */
[----:B------:R-:W-:Y:S02]  /*1410*/  SHF.R.U32.HI R8, RZ, 0x1, R6 ;  /* 0x00000001ff087819 */ /* 0x000fe40000011606 */
[----:B------:R-:W-:-:S04]  /*1420*/  SEL R3, RZ, 0x1, !P0 ;  /* 0x00000001ff037807 */ /* 0x000fc80004000000 */
[----:B------:R-:W-:-:S04]  /*1430*/  LOP3.LUT R3, R3, 0x1, R8, 0xf8, !PT ;  /* 0x0000000103037812 */ /* 0x000fc800078ef808 */
[----:B------:R-:W-:-:S05]  /*1440*/  LOP3.LUT R3, R3, R6, RZ, 0xc0, !PT ;  /* 0x0000000603037212 */ /* 0x000fca00078ec0ff */
[----:B------:R-:W-:-:S05]  /*1450*/  IMAD.IADD R3, R8, 0x1, R3 ;  /* 0x0000000108037824 */ /* 0x000fca00078e0203 */
[----:B------:R-:W-:Y:S01]  /*1460*/  LOP3.LUT R0, R3, R0, RZ, 0xfc, !PT ;  /* 0x0000000003007212 */ /* 0x000fe200078efcff */
[----:B------:R-:W-:Y:S06]  /*1470*/  BRA `(.L_x_19) ;  /* 0x0000000000107947 */ /* 0x000fec0003800000 */
.L_x_18:
[----:B------:R-:W-:-:S04]  /*1480*/  LOP3.LUT R0, R0, 0x80000000, RZ, 0xc0, !PT ;  /* 0x8000000000007812 */ /* 0x000fc800078ec0ff */
[----:B------:R-:W-:Y:S01]  /*1490*/  LOP3.LUT R0, R0, 0x7f800000, RZ, 0xfc, !PT ;  /* 0x7f80000000007812 */ /* 0x000fe200078efcff */
[----:B------:R-:W-:Y:S06]  /*14a0*/  BRA `(.L_x_19) ;  /* 0x0000000000047947 */ /* 0x000fec0003800000 */
.L_x_17:
[----:B------:R-:W-:-:S07]  /*14b0*/  IMAD R0, R7, 0x800000, R0 ;  /* 0x0080000007007824 */ /* 0x000fce00078e0200 */
.L_x_19:
[----:B------:R-:W-:Y:S05]  /*14c0*/  BSYNC.RECONVERGENT B2 ;  /* 0x0000000000027941 */ /* 0x000fea0003800200 */
.L_x_16:
[----:B------:R-:W-:Y:S05]  /*14d0*/  BRA `(.L_x_20) ;  /* 0x0000000000207947 */ /* 0x000fea0003800000 */
.L_x_15:
[----:B------:R-:W-:-:S04]  /*14e0*/  LOP3.LUT R0, R6, 0x80000000, R3, 0x48, !PT ;  /* 0x8000000006007812 */ /* 0x000fc800078e4803 */
[----:B------:R-:W-:Y:S01]  /*14f0*/  LOP3.LUT R0, R0, 0x7f800000, RZ, 0xfc, !PT ;  /* 0x7f80000000007812 */ /* 0x000fe200078efcff */
[----:B------:R-:W-:Y:S06]  /*1500*/  BRA `(.L_x_20) ;  /* 0x0000000000147947 */ /* 0x000fec0003800000 */
.L_x_14:
[----:B------:R-:W-:Y:S01]  /*1510*/  LOP3.LUT R0, R6, 0x80000000, R3, 0x48, !PT ;  /* 0x8000000006007812 */ /* 0x000fe200078e4803 */
[----:B------:R-:W-:Y:S06]  /*1520*/  BRA `(.L_x_20) ;  /* 0x00000000000c7947 */ /* 0x000fec0003800000 */
.L_x_13:
[----:B------:R-:W0:Y:S01]  /*1530*/  MUFU.RSQ R0, -QNAN ;  /* 0xffc0000000007908 */ /* 0x000e220000001400 */
[----:B------:R-:W-:Y:S05]  /*1540*/  BRA `(.L_x_20) ;  /* 0x0000000000047947 */ /* 0x000fea0003800000 */
.L_x_12:
[----:B------:R-:W-:-:S07]  /*1550*/  FADD.FTZ R0, R3, R0 ;  /* 0x0000000003007221 */ /* 0x000fce0000010000 */
.L_x_20:
[----:B------:R-:W-:Y:S05]  /*1560*/  BSYNC.RECONVERGENT B1 ;  /* 0x0000000000017941 */ /* 0x000fea0003800200 */
.L_x_10:
[----:B------:R-:W-:-:S04]  /*1570*/  IMAD.MOV.U32 R3, RZ, RZ, 0x0 ;  /* 0x00000000ff037424 */ /* 0x000fc800078e00ff */
[----:B0-----:R-:W-:Y:S05]  /*1580*/  RET.REL.NODEC R2 `(_Z7avgPoolPKfiiimPfm) ;  /* 0xffffffe8029c7950 */ /* 0x001fea0003c3ffff */
.L_x_21:
[----:B------:R-:W-:-:S00]  /*1590*/  BRA `(.L_x_21) ;  /* 0xfffffffc00fc7947 */ /* 0x000fc0000383ffff */
[----:B------:R-:W-:-:S00]  /*15a0*/  NOP ;  /* 0x0000000000007918 */ /* 0x000fc00000000000 */
        /* <DEDUP_REMOVED lines=13> */
.L_x_22:


//--------------------- .nv.shared.reserved.0     --------------------------
	.section	.nv.shared.reserved.0,"aw",@nobits
	.weak		__nv_reservedSMEM_offset_0_alias
	.size		__nv_reservedSMEM_offset_0_alias, 0, 64
	.other		__nv_reservedSMEM_offset_0_alias,@"STO_CUDA_RESERVED_SHARED STV_DEFAULT"
__nv_reservedSMEM_offset_0_alias:
	.zero		0
	.zero		64


//--------------------- .nv.constant0._Z7avgPoolPKfiiimPfm --------------------------
	.section	.nv.constant0._Z7avgPoolPKfiiimPfm,"a",@progbits
	.sectionflags	@""
	.align	4
.nv.constant0._Z7avgPoolPKfiiimPfm:
	.zero		944


//--------------------- SYMBOLS --------------------------

	.type		.nv.reservedSmem.offset0,@object
	.size		.nv.reservedSmem.offset0,0x4
